//
// Generated by NVIDIA NVVM Compiler
//
// Compiler Build ID: CL-36424714
// Cuda compilation tools, release 13.0, V13.0.88
// Based on NVVM 20.0.0
//

.version 9.0
.target sm_100
.address_size 64

	// .globl	_Z10TileConv2DPKfPfii
.const .align 4 .b8 F[36];
// _ZZ10TileConv2DPKfPfiiE5In_ds has been demoted

.visible .entry _Z10TileConv2DPKfPfii(
	.param .u64 .ptr .align 1 _Z10TileConv2DPKfPfii_param_0,
	.param .u64 .ptr .align 1 _Z10TileConv2DPKfPfii_param_1,
	.param .u32 _Z10TileConv2DPKfPfii_param_2,
	.param .u32 _Z10TileConv2DPKfPfii_param_3
)
{
	.reg .pred 	%p<56>;
	.reg .b32 	%r<44>;
	.reg .b32 	%f<75>;
	.reg .b64 	%rd<26>;
	// demoted variable
	.shared .align 4 .b8 _ZZ10TileConv2DPKfPfiiE5In_ds[4096];
	ld.param.u64 	%rd8, [_Z10TileConv2DPKfPfii_param_0];
	ld.param.u64 	%rd7, [_Z10TileConv2DPKfPfii_param_1];
	ld.param.u32 	%r13, [_Z10TileConv2DPKfPfii_param_2];
	ld.param.u32 	%r14, [_Z10TileConv2DPKfPfii_param_3];
	cvta.to.global.u64 	%rd1, %rd8;
	mov.u32 	%r1, %tid.x;
	mov.u32 	%r2, %tid.y;
	mov.u32 	%r15, %ctaid.y;
	shl.b32 	%r16, %r15, 5;
	add.s32 	%r3, %r16, %r2;
	mov.u32 	%r17, %ctaid.x;
	shl.b32 	%r18, %r17, 5;
	add.s32 	%r4, %r18, %r1;
	setp.lt.s32 	%p2, %r3, %r14;
	setp.lt.s32 	%p3, %r4, %r13;
	and.pred  	%p1, %p3, %p2;
	mul.lo.s32 	%r5, %r13, %r3;
	add.s32 	%r6, %r5, %r4;
	mul.wide.s32 	%rd9, %r6, 4;
	add.s64 	%rd2, %rd1, %rd9;
	shl.b32 	%r19, %r2, 7;
	mov.u32 	%r20, _ZZ10TileConv2DPKfPfiiE5In_ds;
	add.s32 	%r21, %r20, %r19;
	shl.b32 	%r22, %r1, 2;
	add.s32 	%r7, %r21, %r22;
	not.pred 	%p4, %p1;
	@%p4 bra 	$L__BB0_2;
	ld.global.nc.f32 	%f28, [%rd2];
	st.shared.f32 	[%r7], %f28;
	bra.uni 	$L__BB0_3;
$L__BB0_2:
	mov.b32 	%r23, 0;
	st.shared.u32 	[%r7], %r23;
$L__BB0_3:
	bar.sync 	0;
	@%p4 bra 	$L__BB0_41;
	add.s32 	%r8, %r1, -1;
	add.s32 	%r24, %r3, -1;
	add.s32 	%r9, %r2, -1;
	mul.lo.s32 	%r10, %r24, %r13;
	max.u32 	%r26, %r8, %r9;
	setp.gt.u32 	%p6, %r26, 31;
	cvt.s64.s32 	%rd10, %r10;
	cvt.s64.s32 	%rd3, %r4;
	add.s64 	%rd11, %rd3, %rd10;
	shl.b64 	%rd12, %rd11, 2;
	add.s64 	%rd4, %rd1, %rd12;
	@%p6 bra 	$L__BB0_6;
	ld.const.f32 	%f32, [F];
	ld.shared.f32 	%f33, [%r7+-132];
	fma.rn.f32 	%f67, %f32, %f33, 0f00000000;
	bra.uni 	$L__BB0_8;
$L__BB0_6:
	setp.eq.s32 	%p7, %r3, 0;
	setp.lt.s32 	%p8, %r4, 1;
	setp.gt.s32 	%p9, %r4, %r13;
	or.pred  	%p10, %p8, %p9;
	mov.f32 	%f67, 0f00000000;
	or.pred  	%p11, %p10, %p7;
	@%p11 bra 	$L__BB0_8;
	ld.const.f32 	%f30, [F];
	ld.global.nc.f32 	%f31, [%rd4+-4];
	fma.rn.f32 	%f67, %f30, %f31, 0f00000000;
$L__BB0_8:
	max.u32 	%r27, %r1, %r9;
	setp.lt.u32 	%p12, %r27, 32;
	@%p12 bra 	$L__BB0_11;
	setp.eq.s32 	%p13, %r3, 0;
	setp.lt.s32 	%p14, %r4, 0;
	or.pred  	%p15, %p14, %p13;
	@%p15 bra 	$L__BB0_12;
	ld.const.f32 	%f34, [F+4];
	add.s32 	%r28, %r4, %r10;
	mul.wide.s32 	%rd13, %r28, 4;
	add.s64 	%rd14, %rd1, %rd13;
	ld.global.nc.f32 	%f35, [%rd14];
	fma.rn.f32 	%f67, %f34, %f35, %f67;
	bra.uni 	$L__BB0_12;
$L__BB0_11:
	ld.const.f32 	%f36, [F+4];
	ld.shared.f32 	%f37, [%r7+-128];
	fma.rn.f32 	%f67, %f36, %f37, %f67;
$L__BB0_12:
	setp.lt.u32 	%p16, %r9, 32;
	setp.lt.u32 	%p17, %r1, 31;
	and.pred  	%p18, %p17, %p16;
	@%p18 bra 	$L__BB0_15;
	setp.eq.s32 	%p19, %r3, 0;
	add.s32 	%r29, %r4, 1;
	setp.lt.s32 	%p20, %r4, -1;
	setp.ge.s32 	%p21, %r29, %r13;
	or.pred  	%p22, %p20, %p21;
	or.pred  	%p23, %p22, %p19;
	@%p23 bra 	$L__BB0_16;
	ld.const.f32 	%f38, [F+8];
	ld.global.nc.f32 	%f39, [%rd4+4];
	fma.rn.f32 	%f67, %f38, %f39, %f67;
	bra.uni 	$L__BB0_16;
$L__BB0_15:
	ld.const.f32 	%f40, [F+8];
	ld.shared.f32 	%f41, [%r7+-124];
	fma.rn.f32 	%f67, %f40, %f41, %f67;
$L__BB0_16:
	or.b32  	%r30, %r8, %r2;
	setp.lt.u32 	%p24, %r30, 32;
	cvt.s64.s32 	%rd15, %r5;
	add.s64 	%rd16, %rd3, %rd15;
	shl.b64 	%rd17, %rd16, 2;
	add.s64 	%rd5, %rd1, %rd17;
	@%p24 bra 	$L__BB0_19;
	setp.lt.s32 	%p25, %r4, 1;
	setp.gt.s32 	%p26, %r4, %r13;
	or.pred  	%p27, %p25, %p26;
	@%p27 bra 	$L__BB0_20;
	ld.const.f32 	%f42, [F+12];
	ld.global.nc.f32 	%f43, [%rd5+-4];
	fma.rn.f32 	%f67, %f42, %f43, %f67;
	bra.uni 	$L__BB0_20;
$L__BB0_19:
	ld.const.f32 	%f44, [F+12];
	ld.shared.f32 	%f45, [%r7+-4];
	fma.rn.f32 	%f67, %f44, %f45, %f67;
$L__BB0_20:
	or.b32  	%r31, %r1, %r2;
	and.b32  	%r32, %r31, 992;
	setp.eq.s32 	%p28, %r32, 0;
	@%p28 bra 	$L__BB0_23;
	setp.lt.s32 	%p29, %r4, 0;
	@%p29 bra 	$L__BB0_24;
	ld.const.f32 	%f46, [F+16];
	ld.global.nc.f32 	%f47, [%rd2];
	fma.rn.f32 	%f67, %f46, %f47, %f67;
	bra.uni 	$L__BB0_24;
$L__BB0_23:
	ld.const.f32 	%f48, [F+16];
	ld.shared.f32 	%f49, [%r7];
	fma.rn.f32 	%f67, %f48, %f49, %f67;
$L__BB0_24:
	setp.lt.u32 	%p30, %r2, 32;
	setp.lt.u32 	%p31, %r1, 31;
	and.pred  	%p32, %p31, %p30;
	@%p32 bra 	$L__BB0_27;
	add.s32 	%r34, %r4, 1;
	setp.lt.s32 	%p33, %r4, -1;
	setp.ge.s32 	%p34, %r34, %r13;
	or.pred  	%p35, %p33, %p34;
	@%p35 bra 	$L__BB0_28;
	ld.const.f32 	%f50, [F+20];
	ld.global.nc.f32 	%f51, [%rd5+4];
	fma.rn.f32 	%f67, %f50, %f51, %f67;
	bra.uni 	$L__BB0_28;
$L__BB0_27:
	ld.const.f32 	%f52, [F+20];
	ld.shared.f32 	%f53, [%r7+4];
	fma.rn.f32 	%f67, %f52, %f53, %f67;
$L__BB0_28:
	setp.lt.u32 	%p36, %r8, 32;
	setp.lt.u32 	%p37, %r2, 31;
	add.s32 	%r11, %r3, 1;
	add.s32 	%r12, %r5, %r13;
	and.pred  	%p38, %p36, %p37;
	cvt.s64.s32 	%rd18, %r12;
	add.s64 	%rd19, %rd3, %rd18;
	shl.b64 	%rd20, %rd19, 2;
	add.s64 	%rd6, %rd1, %rd20;
	@%p38 bra 	$L__BB0_31;
	setp.ge.u32 	%p39, %r11, %r14;
	setp.lt.s32 	%p40, %r4, 1;
	setp.gt.s32 	%p41, %r4, %r13;
	or.pred  	%p42, %p40, %p41;
	or.pred  	%p43, %p42, %p39;
	@%p43 bra 	$L__BB0_32;
	ld.const.f32 	%f54, [F+24];
	ld.global.nc.f32 	%f55, [%rd6+-4];
	fma.rn.f32 	%f67, %f54, %f55, %f67;
	bra.uni 	$L__BB0_32;
$L__BB0_31:
	ld.const.f32 	%f56, [F+24];
	ld.shared.f32 	%f57, [%r7+124];
	fma.rn.f32 	%f67, %f56, %f57, %f67;
$L__BB0_32:
	setp.lt.u32 	%p44, %r2, 31;
	setp.lt.u32 	%p45, %r1, 32;
	and.pred  	%p46, %p45, %p44;
	@%p46 bra 	$L__BB0_35;
	setp.ge.u32 	%p47, %r11, %r14;
	setp.lt.s32 	%p48, %r4, 0;
	or.pred  	%p49, %p48, %p47;
	@%p49 bra 	$L__BB0_36;
	ld.const.f32 	%f58, [F+28];
	add.s32 	%r39, %r4, %r12;
	mul.wide.s32 	%rd21, %r39, 4;
	add.s64 	%rd22, %rd1, %rd21;
	ld.global.nc.f32 	%f59, [%rd22];
	fma.rn.f32 	%f67, %f58, %f59, %f67;
	bra.uni 	$L__BB0_36;
$L__BB0_35:
	ld.const.f32 	%f60, [F+28];
	ld.shared.f32 	%f61, [%r7+128];
	fma.rn.f32 	%f67, %f60, %f61, %f67;
$L__BB0_36:
	max.u32 	%r41, %r1, %r2;
	setp.lt.u32 	%p50, %r41, 31;
	@%p50 bra 	$L__BB0_39;
	setp.ge.u32 	%p51, %r11, %r14;
	add.s32 	%r43, %r4, 1;
	setp.lt.s32 	%p52, %r4, -1;
	setp.ge.s32 	%p53, %r43, %r13;
	or.pred  	%p54, %p52, %p53;
	or.pred  	%p55, %p54, %p51;
	@%p55 bra 	$L__BB0_40;
	ld.const.f32 	%f62, [F+32];
	ld.global.nc.f32 	%f63, [%rd6+4];
	fma.rn.f32 	%f67, %f62, %f63, %f67;
	bra.uni 	$L__BB0_40;
$L__BB0_39:
	ld.const.f32 	%f64, [F+32];
	ld.shared.f32 	%f65, [%r7+132];
	fma.rn.f32 	%f67, %f64, %f65, %f67;
$L__BB0_40:
	cvta.to.global.u64 	%rd23, %rd7;
	add.s64 	%rd25, %rd23, %rd9;
	st.global.f32 	[%rd25], %f67;
$L__BB0_41:
	ret;

}


// ===== COMPILED SASS (sm_100) =====

	.target	sm_100

	.elftype	@"ET_EXEC"


//--------------------- .note.nv.tkinfo           --------------------------
	.section	.note.nv.tkinfo,"",@"SHT_NOTE"
	.sectionflags	@"SHF_NOTE_NV_TKINFO"
	.tkinfo
        /*0018*/ 	.word	0x00000002
        /*0030*/ 	.string	""
        /*0030*/ 	.string	"ptxas"
        /*0030*/ 	.string	"Cuda compilation tools, release 13.0, V13.0.88"
        /*0030*/ 	.string	"Build cuda_13.0.r13.0/compiler.36424714_0"
        /*0030*/ 	.string	"-arch sm_100 -m 64 "



//--------------------- .note.nv.cuinfo           --------------------------
	.section	.note.nv.cuinfo,"",@"SHT_NOTE"
	.sectionflags	@"SHF_NOTE_NV_CUINFO"
        /*0018*/ 	.short	0x0002
        /*001a*/ 	.short	0x0064
        /*001c*/ 	.short	0x0082
	.zero		2


//--------------------- .nv.info                  --------------------------
	.section	.nv.info,"",@"SHT_CUDA_INFO"
	.align	4


	//----- nvinfo : EIATTR_REGCOUNT
	.align		4
        /*0000*/ 	.byte	0x04, 0x2f
        /*0002*/ 	.short	(.L_2 - .L_1)
	.align		4
.L_1:
        /*0004*/ 	.word	index@(_Z10TileConv2DPKfPfii)
        /*0008*/ 	.word	0x0000001a


	//----- nvinfo : EIATTR_FRAME_SIZE
	.align		4
.L_2:
        /*000c*/ 	.byte	0x04, 0x11
        /*000e*/ 	.short	(.L_4 - .L_3)
	.align		4
.L_3:
        /*0010*/ 	.word	index@(_Z10TileConv2DPKfPfii)
        /*0014*/ 	.word	0x00000000


	//----- nvinfo : EIATTR_MIN_STACK_SIZE
	.align		4
.L_4:
        /*0018*/ 	.byte	0x04, 0x12
        /*001a*/ 	.short	(.L_6 - .L_5)
	.align		4
.L_5:
        /*001c*/ 	.word	index@(_Z10TileConv2DPKfPfii)
        /*0020*/ 	.word	0x00000000
.L_6:


//--------------------- .nv.compat                --------------------------
	.section	.nv.compat,"",@"SHT_CUDA_COMPAT_INFO"
	.align	4
        /*0000*/ 	.byte	0x02, 0x09, 0x00, 0x00, 0x02, 0x02, 0x01, 0x00, 0x02, 0x05, 0x05, 0x00, 0x03, 0x07, 0x01, 0x01
        /*0010*/ 	.byte	0x02, 0x03, 0x00, 0x00, 0x02, 0x06, 0x01, 0x00, 0x04, 0x0b, 0x08, 0x00, 0x09, 0x00, 0x00, 0x00
        /*0020*/ 	.byte	0x00, 0x00, 0x00, 0x00


//--------------------- .nv.info._Z10TileConv2DPKfPfii --------------------------
	.section	.nv.info._Z10TileConv2DPKfPfii,"",@"SHT_CUDA_INFO"
	.sectionflags	@""
	.align	4


	//----- nvinfo : EIATTR_CUDA_API_VERSION
	.align		4
        /*0000*/ 	.byte	0x04, 0x37
        /*0002*/ 	.short	(.L_8 - .L_7)
.L_7:
        /*0004*/ 	.word	0x00000082


	//----- nvinfo : EIATTR_KPARAM_INFO
	.align		4
.L_8:
        /*0008*/ 	.byte	0x04, 0x17
        /*000a*/ 	.short	(.L_10 - .L_9)
.L_9:
        /*000c*/ 	.word	0x00000000
        /*0010*/ 	.short	0x0003
        /*0012*/ 	.short	0x0014
        /*0014*/ 	.byte	0x00, 0xf0, 0x11, 0x00


	//----- nvinfo : EIATTR_KPARAM_INFO
	.align		4
.L_10:
        /*0018*/ 	.byte	0x04, 0x17
        /*001a*/ 	.short	(.L_12 - .L_11)
.L_11:
        /*001c*/ 	.word	0x00000000
        /*0020*/ 	.short	0x0002
        /*0022*/ 	.short	0x0010
        /*0024*/ 	.byte	0x00, 0xf0, 0x11, 0x00


	//----- nvinfo : EIATTR_KPARAM_INFO
	.align		4
.L_12:
        /*0028*/ 	.byte	0x04, 0x17
        /*002a*/ 	.short	(.L_14 - .L_13)
.L_13:
        /*002c*/ 	.word	0x00000000
        /*0030*/ 	.short	0x0001
        /*0032*/ 	.short	0x0008
        /*0034*/ 	.byte	0x00, 0xf5, 0x21, 0x00


	//----- nvinfo : EIATTR_KPARAM_INFO
	.align		4
.L_14:
        /*0038*/ 	.byte	0x04, 0x17
        /*003a*/ 	.short	(.L_16 - .L_15)
.L_15:
        /*003c*/ 	.word	0x00000000
        /*0040*/ 	.short	0x0000
        /*0042*/ 	.short	0x0000
        /*0044*/ 	.byte	0x00, 0xf5, 0x21, 0x00


	//----- nvinfo : EIATTR_SPARSE_MMA_MASK
	.align		4
.L_16:
        /*0048*/ 	.byte	0x03, 0x50
        /*004a*/ 	.short	0x0000


	//----- nvinfo : EIATTR_MAXREG_COUNT
	.align		4
        /*004c*/ 	.byte	0x03, 0x1b
        /*004e*/ 	.short	0x00ff


	//----- nvinfo : EIATTR_NUM_BARRIERS
	.align		4
        /*0050*/ 	.byte	0x02, 0x4c
        /*0052*/ 	.byte	0x01
	.zero		1


	//----- nvinfo : EIATTR_MERCURY_ISA_VERSION
	.align		4
        /*0054*/ 	.byte	0x03, 0x5f
        /*0056*/ 	.short	0x0101


	//----- nvinfo : EIATTR_VRC_CTA_INIT_COUNT
	.align		4
        /*0058*/ 	.byte	0x02, 0x4a
	.zero		1
	.zero		1


	//----- nvinfo : EIATTR_EXIT_INSTR_OFFSETS
	.align		4
        /*005c*/ 	.byte	0x04, 0x1c
        /*005e*/ 	.short	(.L_18 - .L_17)


	//   ....[0]....
.L_17:
        /*0060*/ 	.word	0x00000180


	//   ....[1]....
        /*0064*/ 	.word	0x00000bf0


	//----- nvinfo : EIATTR_CRS_STACK_SIZE
	.align		4
.L_18:
        /*0068*/ 	.byte	0x04, 0x1e
        /*006a*/ 	.short	(.L_20 - .L_19)
.L_19:
        /*006c*/ 	.word	0x00000000


	//----- nvinfo : EIATTR_CBANK_PARAM_SIZE
	.align		4
.L_20:
        /*0070*/ 	.byte	0x03, 0x19
        /*0072*/ 	.short	0x0018


	//----- nvinfo : EIATTR_PARAM_CBANK
	.align		4
        /*0074*/ 	.byte	0x04, 0x0a
        /*0076*/ 	.short	(.L_22 - .L_21)
	.align		4
.L_21:
        /*0078*/ 	.word	index@(.nv.constant0._Z10TileConv2DPKfPfii)
        /*007c*/ 	.short	0x0380
        /*007e*/ 	.short	0x0018


	//----- nvinfo : EIATTR_SW_WAR
	.align		4
.L_22:
        /*0080*/ 	.byte	0x04, 0x36
        /*0082*/ 	.short	(.L_24 - .L_23)
.L_23:
        /*0084*/ 	.word	0x00000008
.L_24:


//--------------------- .nv.callgraph             --------------------------
	.section	.nv.callgraph,"",@"SHT_CUDA_CALLGRAPH"
	.align	4
	.sectionentsize	8
	.align		4
        /*0000*/ 	.word	0x00000000
	.align		4
        /*0004*/ 	.word	0xffffffff
	.align		4
        /*0008*/ 	.word	0x00000000
	.align		4
        /*000c*/ 	.word	0xfffffffe
	.align		4
        /*0010*/ 	.word	0x00000000
	.align		4
        /*0014*/ 	.word	0xfffffffd
	.align		4
        /*0018*/ 	.word	0x00000000
	.align		4
        /*001c*/ 	.word	0xfffffffc


//--------------------- .nv.constant3             --------------------------
	.section	.nv.constant3,"a",@progbits
	.align	4
.nv.constant3:
	.type		F,@object
	.size		F,(.L_0 - F)
F:
	.zero		36
.L_0:


//--------------------- .text._Z10TileConv2DPKfPfii --------------------------
	.section	.text._Z10TileConv2DPKfPfii,"ax",@progbits
	.align	128
        .global         _Z10TileConv2DPKfPfii
        .type           _Z10TileConv2DPKfPfii,@function
        .size           _Z10TileConv2DPKfPfii,(.L_x_27 - _Z10TileConv2DPKfPfii)
        .other          _Z10TileConv2DPKfPfii,@"STO_CUDA_ENTRY STV_DEFAULT"
_Z10TileConv2DPKfPfii:
.text._Z10TileConv2DPKfPfii:
[----:B------:R-:W-:Y:S01]  /*0000*/  LDC R1, c[0x0][0x37c] ;  /* 0x0000df00ff017b82 */ /* 0x000fe20000000800 */
[----:B------:R-:W0:Y:S01]  /*0010*/  S2R R10, SR_TID.Y ;  /* 0x00000000000a7919 */ /* 0x000e220000002200 */
[----:B------:R-:W1:Y:S06]  /*0020*/  LDCU.64 UR8, c[0x0][0x390] ;  /* 0x00007200ff0877ac */ /* 0x000e6c0008000a00 */
[----:B------:R-:W2:Y:S01]  /*0030*/  LDC.64 R4, c[0x0][0x380] ;  /* 0x0000e000ff047b82 */ /* 0x000ea20000000a00 */
[----:B------:R-:W0:Y:S01]  /*0040*/  S2R R15, SR_CTAID.Y ;  /* 0x00000000000f7919 */ /* 0x000e220000002600 */
[----:B------:R-:W3:Y:S01]  /*0050*/  LDCU.64 UR6, c[0x0][0x358] ;  /* 0x00006b00ff0677ac */ /* 0x000ee20008000a00 */
[----:B------:R-:W4:Y:S01]  /*0060*/  S2R R13, SR_TID.X ;  /* 0x00000000000d7919 */ /* 0x000f220000002100 */
[----:B------:R-:W4:Y:S01]  /*0070*/  S2R R12, SR_CTAID.X ;  /* 0x00000000000c7919 */ /* 0x000f220000002500 */
[----:B0-----:R-:W-:-:S04]  /*0080*/  IMAD R15, R15, 0x20, R10 ;  /* 0x000000200f0f7824 */ /* 0x001fc800078e020a */
[C---:B-1----:R-:W-:Y:S01]  /*0090*/  IMAD R17, R15.reuse, UR8, RZ ;  /* 0x000000080f117c24 */ /* 0x042fe2000f8e02ff */
[----:B------:R-:W-:Y:S01]  /*00a0*/  ISETP.GE.AND P0, PT, R15, UR9, PT ;  /* 0x000000090f007c0c */ /* 0x000fe2000bf06270 */
[----:B----4-:R-:W-:-:S04]  /*00b0*/  IMAD R12, R12, 0x20, R13 ;  /* 0x000000200c0c7824 */ /* 0x010fc800078e020d */
[C---:B------:R-:W-:Y:S01]  /*00c0*/  IMAD.IADD R11, R12.reuse, 0x1, R17 ;  /* 0x000000010c0b7824 */ /* 0x040fe200078e0211 */
[----:B------:R-:W-:-:S03]  /*00d0*/  ISETP.LT.AND P0, PT, R12, UR8, !P0 ;  /* 0x000000080c007c0c */ /* 0x000fc6000c701270 */
[----:B--2---:R-:W-:-:S10]  /*00e0*/  IMAD.WIDE R2, R11, 0x4, R4 ;  /* 0x000000040b027825 */ /* 0x004fd400078e0204 */
[----:B---3--:R-:W2:Y:S01]  /*00f0*/  @P0 LDG.E.CONSTANT R7, desc[UR6][R2.64] ;  /* 0x0000000602070981 */ /* 0x008ea2000c1e9900 */
[----:B------:R-:W0:Y:S01]  /*0100*/  S2UR UR5, SR_CgaCtaId ;  /* 0x00000000000579c3 */ /* 0x000e220000008800 */
[----:B------:R-:W-:Y:S02]  /*0110*/  UMOV UR4, 0x400 ;  /* 0x0000040000047882 */ /* 0x000fe40000000000 */
[----:B0-----:R-:W-:-:S06]  /*0120*/  ULEA UR4, UR5, UR4, 0x18 ;  /* 0x0000000405047291 */ /* 0x001fcc000f8ec0ff */
[----:B------:R-:W-:-:S05]  /*0130*/  LEA R14, R10, UR4, 0x7 ;  /* 0x000000040a0e7c11 */ /* 0x000fca000f8e38ff */
[----:B------:R-:W-:-:S05]  /*0140*/  IMAD R14, R13, 0x4, R14 ;  /* 0x000000040d0e7824 */ /* 0x000fca00078e020e */
[----:B--2---:R0:W-:Y:S04]  /*0150*/  @P0 STS [R14], R7 ;  /* 0x000000070e000388 */ /* 0x0041e80000000800 */
[----:B------:R0:W-:Y:S01]  /*0160*/  @!P0 STS [R14], RZ ;  /* 0x000000ff0e008388 */ /* 0x0001e20000000800 */
[----:B------:R-:W-:Y:S06]  /*0170*/  BAR.SYNC.DEFER_BLOCKING 0x0 ;  /* 0x0000000000007b1d */ /* 0x000fec0000010000 */
[----:B------:R-:W-:Y:S05]  /*0180*/  @!P0 EXIT ;  /* 0x000000000000894d */ /* 0x000fea0003800000 */
[----:B------:R-:W-:Y:S01]  /*0190*/  VIADD R19, R13, 0xffffffff ;  /* 0xffffffff0d137836 */ /* 0x000fe20000000000 */
[----:B------:R-:W1:Y:S01]  /*01a0*/  LDCU.64 UR4, c[0x0][0x380] ;  /* 0x00007000ff0477ac */ /* 0x000e620008000a00 */
[----:B------:R-:W-:Y:S01]  /*01b0*/  VIADD R18, R10, 0xffffffff ;  /* 0xffffffff0a127836 */ /* 0x000fe20000000000 */
[----:B------:R-:W-:Y:S01]  /*01c0*/  SHF.R.S32.HI R16, RZ, 0x1f, R12 ;  /* 0x0000001fff107819 */ /* 0x000fe2000001140c */
[----:B------:R-:W-:Y:S01]  /*01d0*/  VIADD R6, R15, 0xffffffff ;  /* 0xffffffff0f067836 */ /* 0x000fe20000000000 */
[----:B------:R-:W-:Y:S02]  /*01e0*/  BSSY.RECONVERGENT B0, `(.L_x_0) ;  /* 0x0000016000007945 */ /* 0x000fe40003800200 */
[----:B------:R-:W-:Y:S01]  /*01f0*/  VIMNMX.U32 R0, PT, PT, R19, R18, !PT ;  /* 0x0000001213007248 */ /* 0x000fe20007fe0000 */
[----:B------:R-:W-:Y:S01]  /*0200*/  IMAD R9, R6, UR8, RZ ;  /* 0x0000000806097c24 */ /* 0x000fe2000f8e02ff */
[----:B0-----:R-:W-:Y:S02]  /*0210*/  VIMNMX.U32 R7, PT, PT, R18, R13, !PT ;  /* 0x0000000d12077248 */ /* 0x001fe40007fe0000 */
[----:B------:R-:W-:-:S02]  /*0220*/  ISETP.GT.U32.AND P0, PT, R0, 0x1f, PT ;  /* 0x0000001f0000780c */ /* 0x000fc40003f04070 */
[----:B------:R-:W-:-:S04]  /*0230*/  IADD3 R8, P1, PT, R12, R9, RZ ;  /* 0x000000090c087210 */ /* 0x000fc80007f3e0ff */
[----:B------:R-:W-:Y:S02]  /*0240*/  LEA.HI.X.SX32 R21, R9, R16, 0x1, P1 ;  /* 0x0000001009157211 */ /* 0x000fe400008f0eff */
[C---:B-1----:R-:W-:Y:S02]  /*0250*/  LEA R6, P2, R8.reuse, UR4, 0x2 ;  /* 0x0000000408067c11 */ /* 0x042fe4000f8410ff */
[----:B------:R-:W-:Y:S02]  /*0260*/  ISETP.GE.U32.AND P1, PT, R7, 0x20, PT ;  /* 0x000000200700780c */ /* 0x000fe40003f26070 */
[----:B------:R-:W-:Y:S01]  /*0270*/  LEA.HI.X R7, R8, UR5, R21, 0x2, P2 ;  /* 0x0000000508077c11 */ /* 0x000fe200090f1415 */
[----:B------:R-:W0:Y:S01]  /*0280*/  @!P0 LDS R0, [R14+-0x84] ;  /* 0xffff7c000e008984 */ /* 0x000e220000000800 */
[----:B------:R-:W0:Y:S02]  /*0290*/  @!P0 LDC R23, c[0x3][RZ] ;  /* 0x00c00000ff178b82 */ /* 0x000e240000000800 */
[----:B0-----:R-:W-:Y:S01]  /*02a0*/  @!P0 FFMA R0, R0, R23, RZ ;  /* 0x0000001700008223 */ /* 0x001fe200000000ff */
[----:B------:R-:W-:Y:S06]  /*02b0*/  @!P0 BRA `(.L_x_1) ;  /* 0x0000000000208947 */ /* 0x000fec0003800000 */
[----:B------:R-:W-:Y:S01]  /*02c0*/  ISETP.GT.AND P0, PT, R12, UR8, PT ;  /* 0x000000080c007c0c */ /* 0x000fe2000bf04270 */
[----:B------:R-:W-:-:S03]  /*02d0*/  IMAD.MOV.U32 R0, RZ, RZ, RZ ;  /* 0x000000ffff007224 */ /* 0x000fc600078e00ff */
[----:B------:R-:W-:-:S04]  /*02e0*/  ISETP.LT.OR P0, PT, R12, 0x1, P0 ;  /* 0x000000010c00780c */ /* 0x000fc80000701670 */
[----:B------:R-:W-:-:S13]  /*02f0*/  ISETP.EQ.OR P0, PT, R15, RZ, P0 ;  /* 0x000000ff0f00720c */ /* 0x000fda0000702670 */
[----:B------:R-:W-:Y:S05]  /*0300*/  @P0 BRA `(.L_x_1) ;  /* 0x00000000000c0947 */ /* 0x000fea0003800000 */
[----:B------:R-:W2:Y:S01]  /*0310*/  LDG.E.CONSTANT R0, desc[UR6][R6.64+-0x4] ;  /* 0xfffffc0606007981 */ /* 0x000ea2000c1e9900 */
[----:B------:R-:W2:Y:S02]  /*0320*/  LDCU UR10, c[0x3][URZ] ;  /* 0x00c00000ff0a77ac */ /* 0x000ea40008000800 */
[----:B--2---:R-:W-:-:S07]  /*0330*/  FFMA R0, R0, UR10, RZ ;  /* 0x0000000a00007c23 */ /* 0x004fce00080000ff */
.L_x_1:
[----:B------:R-:W-:Y:S05]  /*0340*/  BSYNC.RECONVERGENT B0 ;  /* 0x0000000000007941 */ /* 0x000fea0003800200 */
.L_x_0:
[----:B------:R-:W-:Y:S04]  /*0350*/  BSSY.RECONVERGENT B0, `(.L_x_2) ;  /* 0x000000e000007945 */ /* 0x000fe80003800200 */
[----:B------:R-:W-:Y:S05]  /*0360*/  @!P1 BRA `(.L_x_3) ;  /* 0x0000000000249947 */ /* 0x000fea0003800000 */
[----:B------:R-:W-:-:S04]  /*0370*/  ISETP.NE.AND P0, PT, R15, RZ, PT ;  /* 0x000000ff0f00720c */ /* 0x000fc80003f05270 */
[----:B------:R-:W-:-:S13]  /*0380*/  ISETP.LT.OR P0, PT, R12, RZ, !P0 ;  /* 0x000000ff0c00720c */ /* 0x000fda0004701670 */
[----:B------:R-:W-:Y:S05]  /*0390*/  @P0 BRA `(.L_x_4) ;  /* 0x0000000000240947 */ /* 0x000fea0003800000 */
[----:B------:R-:W-:Y:S01]  /*03a0*/  IMAD.IADD R9, R12, 0x1, R9 ;  /* 0x000000010c097824 */ /* 0x000fe200078e0209 */
[----:B------:R-:W0:Y:S03]  /*03b0*/  LDCU UR10, c[0x3][0x4] ;  /* 0x00c00080ff0a77ac */ /* 0x000e260008000800 */
[----:B------:R-:W-:-:S06]  /*03c0*/  IMAD.WIDE R8, R9, 0x4, R4 ;  /* 0x0000000409087825 */ /* 0x000fcc00078e0204 */
[----:B------:R-:W0:Y:S02]  /*03d0*/  LDG.E.CONSTANT R9, desc[UR6][R8.64] ;  /* 0x0000000608097981 */ /* 0x000e24000c1e9900 */
[----:B0-----:R-:W-:Y:S01]  /*03e0*/  FFMA R0, R9, UR10, R0 ;  /* 0x0000000a09007c23 */ /* 0x001fe20008000000 */
[----:B------:R-:W-:Y:S06]  /*03f0*/  BRA `(.L_x_4) ;  /* 0x00000000000c7947 */ /* 0x000fec0003800000 */
.L_x_3:
[----:B------:R-:W0:Y:S01]  /*0400*/  LDS R9, [R14+-0x80] ;  /* 0xffff80000e097984 */ /* 0x000e220000000800 */
[----:B------:R-:W0:Y:S02]  /*0410*/  LDCU UR10, c[0x3][0x4] ;  /* 0x00c00080ff0a77ac */ /* 0x000e240008000800 */
[----:B0-----:R-:W-:-:S07]  /*0420*/  FFMA R0, R9, UR10, R0 ;  /* 0x0000000a09007c23 */ /* 0x001fce0008000000 */
.L_x_4:
[----:B------:R-:W-:Y:S05]  /*0430*/  BSYNC.RECONVERGENT B0 ;  /* 0x0000000000007941 */ /* 0x000fea0003800200 */
.L_x_2:
[----:B------:R-:W-:Y:S01]  /*0440*/  ISETP.GE.U32.AND P0, PT, R18, 0x20, PT ;  /* 0x000000201200780c */ /* 0x000fe20003f06070 */
[----:B------:R-:W-:Y:S01]  /*0450*/  BSSY.RECONVERGENT B0, `(.L_x_5) ;  /* 0x000000f000007945 */ /* 0x000fe20003800200 */
[----:B------:R-:W-:-:S13]  /*0460*/  ISETP.LT.U32.AND P1, PT, R13, 0x1f, PT ;  /* 0x0000001f0d00780c */ /* 0x000fda0003f21070 */
[----:B------:R-:W-:Y:S05]  /*0470*/  @!P0 BRA P1, `(.L_x_6) ;  /* 0x0000000000248947 */ /* 0x000fea0000800000 */
[----:B------:R-:W-:-:S05]  /*0480*/  VIADD R8, R12, 0x1 ;  /* 0x000000010c087836 */ /* 0x000fca0000000000 */
[----:B------:R-:W-:-:S04]  /*0490*/  ISETP.GE.AND P0, PT, R8, UR8, PT ;  /* 0x0000000808007c0c */ /* 0x000fc8000bf06270 */
[----:B------:R-:W-:-:S04]  /*04a0*/  ISETP.LT.OR P0, PT, R12, -0x1, P0 ;  /* 0xffffffff0c00780c */ /* 0x000fc80000701670 */
[----:B------:R-:W-:-:S13]  /*04b0*/  ISETP.EQ.OR P0, PT, R15, RZ, P0 ;  /* 0x000000ff0f00720c */ /* 0x000fda0000702670 */
[----:B------:R-:W-:Y:S05]  /*04c0*/  @P0 BRA `(.L_x_7) ;  /* 0x00000000001c0947 */ /* 0x000fea0003800000 */
[----:B------:R-:W2:Y:S01]  /*04d0*/  LDG.E.CONSTANT R7, desc[UR6][R6.64+0x4] ;  /* 0x0000040606077981 */ /* 0x000ea2000c1e9900 */
[----:B------:R-:W2:Y:S02]  /*04e0*/  LDCU UR10, c[0x3][0x8] ;  /* 0x00c00100ff0a77ac */ /* 0x000ea40008000800 */
[----:B--2---:R-:W-:Y:S01]  /*04f0*/  FFMA R0, R7, UR10, R0 ;  /* 0x0000000a07007c23 */ /* 0x004fe20008000000 */
[----:B------:R-:W-:Y:S06]  /*0500*/  BRA `(.L_x_7) ;  /* 0x00000000000c7947 */ /* 0x000fec0003800000 */
.L_x_6:
[----:B------:R-:W0:Y:S01]  /*0510*/  LDS R7, [R14+-0x7c] ;  /* 0xffff84000e077984 */ /* 0x000e220000000800 */
[----:B------:R-:W0:Y:S02]  /*0520*/  LDCU UR10, c[0x3][0x8] ;  /* 0x00c00100ff0a77ac */ /* 0x000e240008000800 */
[----:B0-----:R-:W-:-:S07]  /*0530*/  FFMA R0, R7, UR10, R0 ;  /* 0x0000000a07007c23 */ /* 0x001fce0008000000 */
.L_x_7:
[----:B------:R-:W-:Y:S05]  /*0540*/  BSYNC.RECONVERGENT B0 ;  /* 0x0000000000007941 */ /* 0x000fea0003800200 */
.L_x_5:
[----:B------:R-:W-:Y:S01]  /*0550*/  IADD3 R7, P0, PT, R12, R17, RZ ;  /* 0x000000110c077210 */ /* 0x000fe20007f1e0ff */
[----:B------:R-:W-:Y:S01]  /*0560*/  BSSY.RECONVERGENT B0, `(.L_x_8) ;  /* 0x0000011000007945 */ /* 0x000fe20003800200 */
[----:B------:R-:W-:Y:S02]  /*0570*/  LOP3.LUT R9, R19, R10, RZ, 0xfc, !PT ;  /* 0x0000000a13097212 */ /* 0x000fe400078efcff */
[----:B------:R-:W-:Y:S02]  /*0580*/  LEA.HI.X.SX32 R8, R17, R16, 0x1, P0 ;  /* 0x0000001011087211 */ /* 0x000fe400000f0eff */
[----:B------:R-:W-:Y:S02]  /*0590*/  ISETP.GE.U32.AND P0, PT, R9, 0x20, PT ;  /* 0x000000200900780c */ /* 0x000fe40003f06070 */
[----:B------:R-:W-:-:S04]  /*05a0*/  LEA R6, P1, R7, UR4, 0x2 ;  /* 0x0000000407067c11 */ /* 0x000fc8000f8210ff */
[----:B------:R-:W-:-:S07]  /*05b0*/  LEA.HI.X R7, R7, UR5, R8, 0x2, P1 ;  /* 0x0000000507077c11 */ /* 0x000fce00088f1408 */
[----:B------:R-:W-:Y:S05]  /*05c0*/  @!P0 BRA `(.L_x_9) ;  /* 0x00000000001c8947 */ /* 0x000fea0003800000 */
[----:B------:R-:W-:-:S04]  /*05d0*/  ISETP.GT.AND P0, PT, R12, UR8, PT ;  /* 0x000000080c007c0c */ /* 0x000fc8000bf04270 */
[----:B------:R-:W-:-:S13]  /*05e0*/  ISETP.LT.OR P0, PT, R12, 0x1, P0 ;  /* 0x000000010c00780c */ /* 0x000fda0000701670 */
[----:B------:R-:W-:Y:S05]  /*05f0*/  @P0 BRA `(.L_x_10) ;  /* 0x00000000001c0947 */ /* 0x000fea0003800000 */
[----:B------:R-:W2:Y:S01]  /*0600*/  LDG.E.CONSTANT R9, desc[UR6][R6.64+-0x4] ;  /* 0xfffffc0606097981 */ /* 0x000ea2000c1e9900 */
[----:B------:R-:W2:Y:S02]  /*0610*/  LDCU UR10, c[0x3][0xc] ;  /* 0x00c00180ff0a77ac */ /* 0x000ea40008000800 */
[----:B--2---:R-:W-:Y:S01]  /*0620*/  FFMA R0, R9, UR10, R0 ;  /* 0x0000000a09007c23 */ /* 0x004fe20008000000 */
[----:B------:R-:W-:Y:S06]  /*0630*/  BRA `(.L_x_10) ;  /* 0x00000000000c7947 */ /* 0x000fec0003800000 */
.L_x_9:
[----:B------:R-:W0:Y:S01]  /*0640*/  LDS R9, [R14+-0x4] ;  /* 0xfffffc000e097984 */ /* 0x000e220000000800 */
[----:B------:R-:W0:Y:S02]  /*0650*/  LDCU UR10, c[0x3][0xc] ;  /* 0x00c00180ff0a77ac */ /* 0x000e240008000800 */
[----:B0-----:R-:W-:-:S07]  /*0660*/  FFMA R0, R9, UR10, R0 ;  /* 0x0000000a09007c23 */ /* 0x001fce0008000000 */
.L_x_10:
[----:B------:R-:W-:Y:S05]  /*0670*/  BSYNC.RECONVERGENT B0 ;  /* 0x0000000000007941 */ /* 0x000fea0003800200 */
.L_x_8:
[----:B------:R-:W-:Y:S01]  /*0680*/  LOP3.LUT P0, RZ, R13, 0x3e0, R10, 0xc8, !PT ;  /* 0x000003e00dff7812 */ /* 0x000fe2000780c80a */
[----:B------:R-:W-:-:S12]  /*0690*/  BSSY.RECONVERGENT B0, `(.L_x_11) ;  /* 0x000000b000007945 */ /* 0x000fd80003800200 */
[----:B------:R-:W-:Y:S05]  /*06a0*/  @!P0 BRA `(.L_x_12) ;  /* 0x0000000000188947 */ /* 0x000fea0003800000 */
[----:B------:R-:W-:-:S13]  /*06b0*/  ISETP.GE.AND P0, PT, R12, RZ, PT ;  /* 0x000000ff0c00720c */ /* 0x000fda0003f06270 */
[----:B------:R-:W-:Y:S05]  /*06c0*/  @!P0 BRA `(.L_x_13) ;  /* 0x00000000001c8947 */ /* 0x000fea0003800000 */
[----:B------:R-:W2:Y:S01]  /*06d0*/  LDG.E.CONSTANT R3, desc[UR6][R2.64] ;  /* 0x0000000602037981 */ /* 0x000ea2000c1e9900 */
[----:B------:R-:W2:Y:S02]  /*06e0*/  LDCU UR10, c[0x3][0x10] ;  /* 0x00c00200ff0a77ac */ /* 0x000ea40008000800 */
[----:B--2---:R-:W-:Y:S01]  /*06f0*/  FFMA R0, R3, UR10, R0 ;  /* 0x0000000a03007c23 */ /* 0x004fe20008000000 */
[----:B------:R-:W-:Y:S06]  /*0700*/  BRA `(.L_x_13) ;  /* 0x00000000000c7947 */ /* 0x000fec0003800000 */
.L_x_12:
[----:B------:R-:W0:Y:S01]  /*0710*/  LDS R3, [R14] ;  /* 0x000000000e037984 */ /* 0x000e220000000800 */
[----:B------:R-:W0:Y:S02]  /*0720*/  LDCU UR10, c[0x3][0x10] ;  /* 0x00c00200ff0a77ac */ /* 0x000e240008000800 */
[----:B0-----:R-:W-:-:S07]  /*0730*/  FFMA R0, R3, UR10, R0 ;  /* 0x0000000a03007c23 */ /* 0x001fce0008000000 */
.L_x_13:
[----:B------:R-:W-:Y:S05]  /*0740*/  BSYNC.RECONVERGENT B0 ;  /* 0x0000000000007941 */ /* 0x000fea0003800200 */
.L_x_11:
[----:B------:R-:W-:Y:S01]  /*0750*/  ISETP.GE.U32.AND P0, PT, R10, 0x20, PT ;  /* 0x000000200a00780c */ /* 0x000fe20003f06070 */
[----:B------:R-:W-:Y:S01]  /*0760*/  BSSY.RECONVERGENT B0, `(.L_x_14) ;  /* 0x000000e000007945 */ /* 0x000fe20003800200 */
[----:B------:R-:W-:-:S13]  /*0770*/  ISETP.LT.U32.AND P1, PT, R13, 0x1f, PT ;  /* 0x0000001f0d00780c */ /* 0x000fda0003f21070 */
[----:B------:R-:W-:Y:S05]  /*0780*/  @!P0 BRA P1, `(.L_x_15) ;  /* 0x0000000000208947 */ /* 0x000fea0000800000 */
[----:B------:R-:W-:-:S05]  /*0790*/  VIADD R2, R12, 0x1 ;  /* 0x000000010c027836 */ /* 0x000fca0000000000 */
[----:B------:R-:W-:-:S04]  /*07a0*/  ISETP.GE.AND P0, PT, R2, UR8, PT ;  /* 0x0000000802007c0c */ /* 0x000fc8000bf06270 */
[----:B------:R-:W-:-:S13]  /*07b0*/  ISETP.LT.OR P0, PT, R12, -0x1, P0 ;  /* 0xffffffff0c00780c */ /* 0x000fda0000701670 */
[----:B------:R-:W-:Y:S05]  /*07c0*/  @P0 BRA `(.L_x_16) ;  /* 0x00000000001c0947 */ /* 0x000fea0003800000 */
[----:B------:R-:W2:Y:S01]  /*07d0*/  LDG.E.CONSTANT R7, desc[UR6][R6.64+0x4] ;  /* 0x0000040606077981 */ /* 0x000ea2000c1e9900 */
[----:B------:R-:W2:Y:S02]  /*07e0*/  LDCU UR10, c[0x3][0x14] ;  /* 0x00c00280ff0a77ac */ /* 0x000ea40008000800 */
[----:B--2---:R-:W-:Y:S01]  /*07f0*/  FFMA R0, R7, UR10, R0 ;  /* 0x0000000a07007c23 */ /* 0x004fe20008000000 */
[----:B------:R-:W-:Y:S06]  /*0800*/  BRA `(.L_x_16) ;  /* 0x00000000000c7947 */ /* 0x000fec0003800000 */
.L_x_15:
[----:B------:R-:W0:Y:S01]  /*0810*/  LDS R3, [R14+0x4] ;  /* 0x000004000e037984 */ /* 0x000e220000000800 */
[----:B------:R-:W0:Y:S02]  /*0820*/  LDCU UR10, c[0x3][0x14] ;  /* 0x00c00280ff0a77ac */ /* 0x000e240008000800 */
[----:B0-----:R-:W-:-:S07]  /*0830*/  FFMA R0, R3, UR10, R0 ;  /* 0x0000000a03007c23 */ /* 0x001fce0008000000 */
.L_x_16:
[----:B------:R-:W-:Y:S05]  /*0840*/  BSYNC.RECONVERGENT B0 ;  /* 0x0000000000007941 */ /* 0x000fea0003800200 */
.L_x_14:
[----:B------:R-:W-:Y:S01]  /*0850*/  VIADD R17, R17, UR8 ;  /* 0x0000000811117c36 */ /* 0x000fe20008000000 */
[----:B------:R-:W-:Y:S01]  /*0860*/  ISETP.LT.U32.AND P0, PT, R19, 0x20, PT ;  /* 0x000000201300780c */ /* 0x000fe20003f01070 */
[----:B------:R-:W-:Y:S01]  /*0870*/  BSSY.RECONVERGENT B0, `(.L_x_17) ;  /* 0x0000013000007945 */ /* 0x000fe20003800200 */
[----:B------:R-:W-:Y:S02]  /*0880*/  VIADD R15, R15, 0x1 ;  /* 0x000000010f0f7836 */ /* 0x000fe40000000000 */
[----:B------:R-:W-:-:S04]  /*0890*/  IADD3 R3, P1, PT, R12, R17, RZ ;  /* 0x000000110c037210 */ /* 0x000fc80007f3e0ff */
[----:B------:R-:W-:Y:S02]  /*08a0*/  LEA.HI.X.SX32 R16, R17, R16, 0x1, P1 ;  /* 0x0000001011107211 */ /* 0x000fe400008f0eff */
[----:B------:R-:W-:Y:S02]  /*08b0*/  ISETP.GE.U32.AND P1, PT, R10, 0x1f, PT ;  /* 0x0000001f0a00780c */ /* 0x000fe40003f26070 */
[----:B------:R-:W-:-:S04]  /*08c0*/  LEA R2, P2, R3, UR4, 0x2 ;  /* 0x0000000403027c11 */ /* 0x000fc8000f8410ff */
[----:B------:R-:W-:-:S07]  /*08d0*/  LEA.HI.X R3, R3, UR5, R16, 0x2, P2 ;  /* 0x0000000503037c11 */ /* 0x000fce00090f1410 */
[----:B------:R-:W-:Y:S05]  /*08e0*/  @!P1 BRA P0, `(.L_x_18) ;  /* 0x0000000000209947 */ /* 0x000fea0000000000 */
[----:B------:R-:W-:-:S04]  /*08f0*/  ISETP.GT.AND P0, PT, R12, UR8, PT ;  /* 0x000000080c007c0c */ /* 0x000fc8000bf04270 */
[----:B------:R-:W-:-:S04]  /*0900*/  ISETP.LT.OR P0, PT, R12, 0x1, P0 ;  /* 0x000000010c00780c */ /* 0x000fc80000701670 */
[----:B------:R-:W-:-:S13]  /*0910*/  ISETP.GE.U32.OR P0, PT, R15, UR9, P0 ;  /* 0x000000090f007c0c */ /* 0x000fda0008706470 */
[----:B------:R-:W-:Y:S05]  /*0920*/  @P0 BRA `(.L_x_19) ;  /* 0x00000000001c0947 */ /* 0x000fea0003800000 */
[----:B------:R-:W2:Y:S01]  /*0930*/  LDG.E.CONSTANT R7, desc[UR6][R2.64+-0x4] ;  /* 0xfffffc0602077981 */ /* 0x000ea2000c1e9900 */
[----:B------:R-:W2:Y:S02]  /*0940*/  LDCU UR4, c[0x3][0x18] ;  /* 0x00c00300ff0477ac */ /* 0x000ea40008000800 */
[----:B--2---:R-:W-:Y:S01]  /*0950*/  FFMA R0, R7, UR4, R0 ;  /* 0x0000000407007c23 */ /* 0x004fe20008000000 */
[----:B------:R-:W-:Y:S06]  /*0960*/  BRA `(.L_x_19) ;  /* 0x00000000000c7947 */ /* 0x000fec0003800000 */
.L_x_18:
[----:B------:R-:W0:Y:S01]  /*0970*/  LDS R7, [R14+0x7c] ;  /* 0x00007c000e077984 */ /* 0x000e220000000800 */
[----:B------:R-:W0:Y:S02]  /*0980*/  LDCU UR4, c[0x3][0x18] ;  /* 0x00c00300ff0477ac */ /* 0x000e240008000800 */
[----:B0-----:R-:W-:-:S07]  /*0990*/  FFMA R0, R7, UR4, R0 ;  /* 0x0000000407007c23 */ /* 0x001fce0008000000 */
.L_x_19:
[----:B------:R-:W-:Y:S05]  /*09a0*/  BSYNC.RECONVERGENT B0 ;  /* 0x0000000000007941 */ /* 0x000fea0003800200 */
.L_x_17:
[----:B------:R-:W-:Y:S01]  /*09b0*/  ISETP.LT.U32.AND P0, PT, R13, 0x20, PT ;  /* 0x000000200d00780c */ /* 0x000fe20003f01070 */
[----:B------:R-:W-:-:S12]  /*09c0*/  BSSY.RECONVERGENT B0, `(.L_x_20) ;  /* 0x000000e000007945 */ /* 0x000fd80003800200 */
[----:B------:R-:W-:Y:S05]  /*09d0*/  @!P1 BRA P0, `(.L_x_21) ;  /* 0x0000000000249947 */ /* 0x000fea0000000000 */
[----:B------:R-:W-:-:S04]  /*09e0*/  ISETP.GE.U32.AND P0, PT, R15, UR9, PT ;  /* 0x000000090f007c0c */ /* 0x000fc8000bf06070 */
[----:B------:R-:W-:-:S13]  /*09f0*/  ISETP.LT.OR P0, PT, R12, RZ, P0 ;  /* 0x000000ff0c00720c */ /* 0x000fda0000701670 */
[----:B------:R-:W-:Y:S05]  /*0a00*/  @P0 BRA `(.L_x_22) ;  /* 0x0000000000240947 */ /* 0x000fea0003800000 */
[----:B------:R-:W-:Y:S01]  /*0a10*/  IMAD.IADD R17, R12, 0x1, R17 ;  /* 0x000000010c117824 */ /* 0x000fe200078e0211 */
[----:B------:R-:W0:Y:S03]  /*0a20*/  LDCU UR4, c[0x3][0x1c] ;  /* 0x00c00380ff0477ac */ /* 0x000e260008000800 */
[----:B------:R-:W-:-:S06]  /*0a30*/  IMAD.WIDE R4, R17, 0x4, R4 ;  /* 0x0000000411047825 */ /* 0x000fcc00078e0204 */
[----:B------:R-:W0:Y:S02]  /*0a40*/  LDG.E.CONSTANT R5, desc[UR6][R4.64] ;  /* 0x0000000604057981 */ /* 0x000e24000c1e9900 */
[----:B0-----:R-:W-:Y:S01]  /*0a50*/  FFMA R0, R5, UR4, R0 ;  /* 0x0000000405007c23 */ /* 0x001fe20008000000 */
[----:B------:R-:W-:Y:S06]  /*0a60*/  BRA `(.L_x_22) ;  /* 0x00000000000c7947 */ /* 0x000fec0003800000 */
.L_x_21:
[----:B------:R-:W0:Y:S01]  /*0a70*/  LDS R5, [R14+0x80] ;  /* 0x000080000e057984 */ /* 0x000e220000000800 */
[----:B------:R-:W0:Y:S02]  /*0a80*/  LDCU UR4, c[0x3][0x1c] ;  /* 0x00c00380ff0477ac */ /* 0x000e240008000800 */
[----:B0-----:R-:W-:-:S07]  /*0a90*/  FFMA R0, R5, UR4, R0 ;  /* 0x0000000405007c23 */ /* 0x001fce0008000000 */
.L_x_22:
[----:B------:R-:W-:Y:S05]  /*0aa0*/  BSYNC.RECONVERGENT B0 ;  /* 0x0000000000007941 */ /* 0x000fea0003800200 */
.L_x_20:
[----:B------:R-:W-:Y:S01]  /*0ab0*/  VIMNMX.U32 R10, PT, PT, R13, R10, !PT ;  /* 0x0000000a0d0a7248 */ /* 0x000fe20007fe0000 */
[----:B------:R-:W-:Y:S03]  /*0ac0*/  BSSY.RECONVERGENT B0, `(.L_x_23) ;  /* 0x000000f000007945 */ /* 0x000fe60003800200 */
[----:B------:R-:W-:-:S13]  /*0ad0*/  ISETP.GE.U32.AND P0, PT, R10, 0x1f, PT ;  /* 0x0000001f0a00780c */ /* 0x000fda0003f06070 */
[----:B------:R-:W-:Y:S05]  /*0ae0*/  @!P0 BRA `(.L_x_24) ;  /* 0x0000000000248947 */ /* 0x000fea0003800000 */
[----:B------:R-:W-:-:S05]  /*0af0*/  VIADD R4, R12, 0x1 ;  /* 0x000000010c047836 */ /* 0x000fca0000000000 */
[----:B------:R-:W-:-:S04]  /*0b00*/  ISETP.GE.AND P0, PT, R4, UR8, PT ;  /* 0x0000000804007c0c */ /* 0x000fc8000bf06270 */
[----:B------:R-:W-:-:S04]  /*0b10*/  ISETP.LT.OR P0, PT, R12, -0x1, P0 ;  /* 0xffffffff0c00780c */ /* 0x000fc80000701670 */
[----:B------:R-:W-:-:S13]  /*0b20*/  ISETP.GE.U32.OR P0, PT, R15, UR9, P0 ;  /* 0x000000090f007c0c */ /* 0x000fda0008706470 */
[----:B------:R-:W-:Y:S05]  /*0b30*/  @P0 BRA `(.L_x_25) ;  /* 0x00000000001c0947 */ /* 0x000fea0003800000 */
[----:B------:R-:W2:Y:S01]  /*0b40*/  LDG.E.CONSTANT R3, desc[UR6][R2.64+0x4] ;  /* 0x0000040602037981 */ /* 0x000ea2000c1e9900 */
[----:B------:R-:W2:Y:S02]  /*0b50*/  LDCU UR4, c[0x3][0x20] ;  /* 0x00c00400ff0477ac */ /* 0x000ea40008000800 */
[----:B--2---:R-:W-:Y:S01]  /*0b60*/  FFMA R0, R3, UR4, R0 ;  /* 0x0000000403007c23 */ /* 0x004fe20008000000 */
[----:B------:R-:W-:Y:S06]  /*0b70*/  BRA `(.L_x_25) ;  /* 0x00000000000c7947 */ /* 0x000fec0003800000 */
.L_x_24:
[----:B------:R-:W0:Y:S01]  /*0b80*/  LDS R3, [R14+0x84] ;  /* 0x000084000e037984 */ /* 0x000e220000000800 */
[----:B------:R-:W0:Y:S02]  /*0b90*/  LDCU UR4, c[0x3][0x20] ;  /* 0x00c00400ff0477ac */ /* 0x000e240008000800 */
[----:B0-----:R-:W-:-:S07]  /*0ba0*/  FFMA R0, R3, UR4, R0 ;  /* 0x0000000403007c23 */ /* 0x001fce0008000000 */
.L_x_25:
[----:B------:R-:W-:Y:S05]  /*0bb0*/  BSYNC.RECONVERGENT B0 ;  /* 0x0000000000007941 */ /* 0x000fea0003800200 */
.L_x_23:
[----:B------:R-:W0:Y:S02]  /*0bc0*/  LDC.64 R2, c[0x0][0x388] ;  /* 0x0000e200ff027b82 */ /* 0x000e240000000a00 */
[----:B0-----:R-:W-:-:S05]  /*0bd0*/  IMAD.WIDE R2, R11, 0x4, R2 ;  /* 0x000000040b027825 */ /* 0x001fca00078e0202 */
[----:B------:R-:W-:Y:S01]  /*0be0*/  STG.E desc[UR6][R2.64], R0 ;  /* 0x0000000002007986 */ /* 0x000fe2000c101906 */
[----:B------:R-:W-:Y:S05]  /*0bf0*/  EXIT ;  /* 0x000000000000794d */ /* 0x000fea0003800000 */
.L_x_26:
[----:B------:R-:W-:-:S00]  /*0c00*/  BRA `(.L_x_26) ;  /* 0xfffffffc00fc7947 */ /* 0x000fc0000383ffff */
[----:B------:R-:W-:-:S00]  /*0c10*/  NOP ;  /* 0x0000000000007918 */ /* 0x000fc00000000000 */
        /* <DEDUP_REMOVED lines=14> */
.L_x_27:


//--------------------- .nv.shared._Z10TileConv2DPKfPfii --------------------------
	.section	.nv.shared._Z10TileConv2DPKfPfii,"aw",@nobits
	.sectionflags	@""
	.align	4
.nv.shared._Z10TileConv2DPKfPfii:
	.zero		5120


//--------------------- .nv.shared.reserved.0     --------------------------
	.section	.nv.shared.reserved.0,"aw",@nobits
	.weak		__nv_reservedSMEM_offset_0_alias
	.size		__nv_reservedSMEM_offset_0_alias, 0, 64
	.other		__nv_reservedSMEM_offset_0_alias,@"STO_CUDA_RESERVED_SHARED STV_DEFAULT"
__nv_reservedSMEM_offset_0_alias:
	.zero		0
	.zero		64


//--------------------- .nv.constant0._Z10TileConv2DPKfPfii --------------------------
	.section	.nv.constant0._Z10TileConv2DPKfPfii,"a",@progbits
	.sectionflags	@""
	.align	4
.nv.constant0._Z10TileConv2DPKfPfii:
	.zero		920


//--------------------- SYMBOLS --------------------------

	.type		.nv.reservedSmem.offset0,@object
	.size		.nv.reservedSmem.offset0,0x4
	.type		.nv.reservedSmem.cap,@object
	.size		.nv.reservedSmem.cap,0x4
